	.headerflags	@"EF_CUDA_TEXMODE_UNIFIED EF_CUDA_64BIT_ADDRESS EF_CUDA_ACCELERATORS EF_CUDA_SM90 EF_CUDA_VIRTUAL_SM(EF_CUDA_SM90)"
	.elftype	@"ET_EXEC"


//--------------------- .nv.info                  --------------------------
	.section	.nv.info,"",@"SHT_CUDA_INFO"
	.align	4


	//----- nvinfo : EIATTR_REGCOUNT
	.align		4
        /*0000*/ 	.byte	0x04, 0x2f
        /*0002*/ 	.short	(.L_2 - .L_1)
	.align		4
.L_1:
        /*0004*/ 	.word	index@(triton_per_fused_native_group_norm_20)
        /*0008*/ 	.word	0x00000010


	//----- nvinfo : EIATTR_MIN_STACK_SIZE
	.align		4
.L_2:
        /*000c*/ 	.byte	0x04, 0x12
        /*000e*/ 	.short	(.L_4 - .L_3)
	.align		4
.L_3:
        /*0010*/ 	.word	index@(triton_per_fused_native_group_norm_20)
        /*0014*/ 	.word	0x00000000


	//----- nvinfo : EIATTR_FRAME_SIZE
	.align		4
.L_4:
        /*0018*/ 	.byte	0x04, 0x11
        /*001a*/ 	.short	(.L_6 - .L_5)
	.align		4
.L_5:
        /*001c*/ 	.word	index@(triton_per_fused_native_group_norm_20)
        /*0020*/ 	.word	0x00000000


	//----- nvinfo : EIATTR_MIN_STACK_SIZE
	.align		4
.L_6:
        /*0024*/ 	.byte	0x04, 0x12
        /*0026*/ 	.short	(.L_8 - .L_7)
	.align		4
.L_7:
        /*0028*/ 	.word	index@(triton_per_fused_native_group_norm_20)
        /*002c*/ 	.word	0x00000000
.L_8:


//--------------------- .nv.info.triton_per_fused_native_group_norm_20 --------------------------
	.section	.nv.info.triton_per_fused_native_group_norm_20,"",@"SHT_CUDA_INFO"
	.sectionflags	@""
	.align	4


	//----- nvinfo : EIATTR_CUDA_API_VERSION
	.align		4
        /*0000*/ 	.byte	0x04, 0x37
        /*0002*/ 	.short	(.L_10 - .L_9)
.L_9:
        /*0004*/ 	.word	0x0000007c


	//----- nvinfo : EIATTR_KPARAM_INFO
	.align		4
.L_10:
        /*0008*/ 	.byte	0x04, 0x17
        /*000a*/ 	.short	(.L_12 - .L_11)
.L_11:
        /*000c*/ 	.word	0x00000000
        /*0010*/ 	.short	0x0004
        /*0012*/ 	.short	0x001c
        /*0014*/ 	.byte	0x00, 0xf0, 0x11, 0x00


	//----- nvinfo : EIATTR_KPARAM_INFO
	.align		4
.L_12:
        /*0018*/ 	.byte	0x04, 0x17
        /*001a*/ 	.short	(.L_14 - .L_13)
.L_13:
        /*001c*/ 	.word	0x00000000
        /*0020*/ 	.short	0x0003
        /*0022*/ 	.short	0x0018
        /*0024*/ 	.byte	0x00, 0xf0, 0x11, 0x00


	//----- nvinfo : EIATTR_KPARAM_INFO
	.align		4
.L_14:
        /*0028*/ 	.byte	0x04, 0x17
        /*002a*/ 	.short	(.L_16 - .L_15)
.L_15:
        /*002c*/ 	.word	0x00000000
        /*0030*/ 	.short	0x0002
        /*0032*/ 	.short	0x0010
        /*0034*/ 	.byte	0x00, 0xf4, 0x21, 0x00


	//----- nvinfo : EIATTR_KPARAM_INFO
	.align		4
.L_16:
        /*0038*/ 	.byte	0x04, 0x17
        /*003a*/ 	.short	(.L_18 - .L_17)
.L_17:
        /*003c*/ 	.word	0x00000000
        /*0040*/ 	.short	0x0001
        /*0042*/ 	.short	0x0008
        /*0044*/ 	.byte	0x00, 0xf4, 0x21, 0x00


	//----- nvinfo : EIATTR_KPARAM_INFO
	.align		4
.L_18:
        /*0048*/ 	.byte	0x04, 0x17
        /*004a*/ 	.short	(.L_20 - .L_19)
.L_19:
        /*004c*/ 	.word	0x00000000
        /*0050*/ 	.short	0x0000
        /*0052*/ 	.short	0x0000
        /*0054*/ 	.byte	0x00, 0xf4, 0x21, 0x00


	//----- nvinfo : EIATTR_SPARSE_MMA_MASK
	.align		4
.L_20:
        /*0058*/ 	.byte	0x03, 0x50
        /*005a*/ 	.short	0x0000


	//----- nvinfo : EIATTR_MAXREG_COUNT
	.align		4
        /*005c*/ 	.byte	0x03, 0x1b
        /*005e*/ 	.short	0x00ff


	//----- nvinfo : EIATTR_COOP_GROUP_MASK_REGIDS
	.align		4
        /*0060*/ 	.byte	0x04, 0x29
        /*0062*/ 	.short	(.L_22 - .L_21)


	//   ....[0]....
.L_21:
        /*0064*/ 	.word	0xffffffff


	//   ....[1]....
        /*0068*/ 	.word	0xffffffff


	//   ....[2]....
        /*006c*/ 	.word	0xffffffff


	//   ....[3]....
        /*0070*/ 	.word	0xffffffff


	//   ....[4]....
        /*0074*/ 	.word	0xffffffff


	//   ....[5]....
        /*0078*/ 	.word	0xffffffff


	//   ....[6]....
        /*007c*/ 	.word	0xffffffff


	//   ....[7]....
        /*0080*/ 	.word	0xffffffff


	//----- nvinfo : EIATTR_COOP_GROUP_INSTR_OFFSETS
	.align		4
.L_22:
        /*0084*/ 	.byte	0x04, 0x28
        /*0086*/ 	.short	(.L_24 - .L_23)


	//   ....[0]....
.L_23:
        /*0088*/ 	.word	0x000000f0


	//   ....[1]....
        /*008c*/ 	.word	0x00000110


	//   ....[2]....
        /*0090*/ 	.word	0x00000130


	//   ....[3]....
        /*0094*/ 	.word	0x00000150


	//   ....[4]....
        /*0098*/ 	.word	0x000001d0


	//   ....[5]....
        /*009c*/ 	.word	0x00000210


	//   ....[6]....
        /*00a0*/ 	.word	0x00000230


	//   ....[7]....
        /*00a4*/ 	.word	0x00000260


	//----- nvinfo : EIATTR_EXIT_INSTR_OFFSETS
	.align		4
.L_24:
        /*00a8*/ 	.byte	0x04, 0x1c
        /*00aa*/ 	.short	(.L_26 - .L_25)


	//   ....[0]....
.L_25:
        /*00ac*/ 	.word	0x000002c0


	//   ....[1]....
        /*00b0*/ 	.word	0x000002e0


	//----- nvinfo : EIATTR_REQNTID
	.align		4
.L_26:
        /*00b4*/ 	.byte	0x04, 0x10
        /*00b6*/ 	.short	(.L_28 - .L_27)
.L_27:
        /*00b8*/ 	.word	0x00000040
        /*00bc*/ 	.word	0x00000001
        /*00c0*/ 	.word	0x00000001


	//----- nvinfo : EIATTR_CBANK_PARAM_SIZE
	.align		4
.L_28:
        /*00c4*/ 	.byte	0x03, 0x19
        /*00c6*/ 	.short	0x0020


	//----- nvinfo : EIATTR_PARAM_CBANK
	.align		4
        /*00c8*/ 	.byte	0x04, 0x0a
        /*00ca*/ 	.short	(.L_30 - .L_29)
	.align		4
.L_29:
        /*00cc*/ 	.word	index@(.nv.constant0.triton_per_fused_native_group_norm_20)
        /*00d0*/ 	.short	0x0210
        /*00d2*/ 	.short	0x0020


	//----- nvinfo : EIATTR_SW_WAR
	.align		4
.L_30:
        /*00d4*/ 	.byte	0x04, 0x36
        /*00d6*/ 	.short	(.L_32 - .L_31)
.L_31:
        /*00d8*/ 	.word	0x00000008
.L_32:


//--------------------- .nv.callgraph             --------------------------
	.section	.nv.callgraph,"",@"SHT_CUDA_CALLGRAPH"
	.align	4
	.sectionentsize	8
	.align		4
        /*0000*/ 	.word	0x00000000
	.align		4
        /*0004*/ 	.word	0xffffffff
	.align		4
        /*0008*/ 	.word	0x00000000
	.align		4
        /*000c*/ 	.word	0xfffffffe
	.align		4
        /*0010*/ 	.word	0x00000000
	.align		4
        /*0014*/ 	.word	0xfffffffd
	.align		4
        /*0018*/ 	.word	0x00000000
	.align		4
        /*001c*/ 	.word	0xfffffffc


//--------------------- .nv.constant4             --------------------------
	.section	.nv.constant4,"a",@progbits
	.align	8
	.align		8
.nv.constant4:
        /*0000*/ 	.dword	_$_str


//--------------------- .text.triton_per_fused_native_group_norm_20 --------------------------
	.section	.text.triton_per_fused_native_group_norm_20,"ax",@progbits
	.sectionflags	@"SHF_BARRIERS=1"
	.align	128
        .global         triton_per_fused_native_group_norm_20
        .type           triton_per_fused_native_group_norm_20,@function
        .size           triton_per_fused_native_group_norm_20,(.L_x_1 - triton_per_fused_native_group_norm_20)
        .other          triton_per_fused_native_group_norm_20,@"STO_CUDA_ENTRY STV_DEFAULT"
triton_per_fused_native_group_norm_20:
.text.triton_per_fused_native_group_norm_20:
[----:B------:R-:W0:Y:S02]  /*0000*/  LDC R1, c[0x0][0x28] ;  /* 0x00000a00ff017b82 */ /* 0x000e240000000800 */
[----:B------:R-:W1:Y:S01]  /*0010*/  S2R R10, SR_TID.X ;  /* 0x00000000000a7919 */ /* 0x000e620000002100 */
[----:B------:R-:W2:Y:S01]  /*0020*/  LDC.64 R2, c[0x0][0x218] ;  /* 0x00008600ff027b82 */ /* 0x000ea20000000a00 */
[----:B------:R-:W-:Y:S01]  /*0030*/  HFMA2.MMA R4, -RZ, RZ, 0, 0 ;  /* 0x00000000ff047435 */ /* 0x000fe200000001ff */
[----:B------:R-:W-:Y:S01]  /*0040*/  ULDC.64 UR4, c[0x0][0x208] ;  /* 0x0000820000047ab9 */ /* 0x000fe20000000a00 */
[----:B------:R-:W3:Y:S01]  /*0050*/  S2R R0, SR_CTAID.X ;  /* 0x0000000000007919 */ /* 0x000ee20000002500 */
[----:B-1----:R-:W-:Y:S02]  /*0060*/  LOP3.LUT R5, R10, 0xf, RZ, 0xc0, !PT ;  /* 0x0000000f0a057812 */ /* 0x002fe400078ec0ff */
[C---:B---3--:R-:W-:Y:S02]  /*0070*/  ISETP.GE.AND P0, PT, R0.reuse, 0x80, PT ;  /* 0x000000800000780c */ /* 0x048fe40003f06270 */
[----:B------:R-:W-:-:S05]  /*0080*/  LEA R5, R0, R5, 0x4 ;  /* 0x0000000500057211 */ /* 0x000fca00078e20ff */
[----:B--2---:R-:W-:-:S06]  /*0090*/  IMAD.WIDE R2, R5, 0x4, R2 ;  /* 0x0000000405027825 */ /* 0x004fcc00078e0202 */
[----:B------:R-:W2:Y:S01]  /*00a0*/  @!P0 LDG.E R4, desc[UR4][R2.64] ;  /* 0x0000000402048981 */ /* 0x000ea2000c1e1900 */
[----:B------:R-:W-:Y:S01]  /*00b0*/  MOV R12, 0x3d800000 ;  /* 0x3d800000000c7802 */ /* 0x000fe20000000f00 */
[----:B------:R-:W-:Y:S01]  /*00c0*/  BAR.SYNC.DEFER_BLOCKING 0x0 ;  /* 0x0000000000007b1d */ /* 0x000fe20000010000 */
[----:B--2---:R-:W-:-:S04]  /*00d0*/  SEL R4, R4, RZ, !P0 ;  /* 0x000000ff04047207 */ /* 0x004fc80004000000 */
[----:B------:R-:W-:-:S05]  /*00e0*/  FSEL R5, R4, RZ, !P0 ;  /* 0x000000ff04057208 */ /* 0x000fca0004000000 */
[----:B------:R-:W1:Y:S02]  /*00f0*/  SHFL.BFLY PT, R6, R5, 0x8, 0x1f ;  /* 0x0d001f0005067f89 */ /* 0x000e6400000e0000 */
[----:B-1----:R-:W-:-:S05]  /*0100*/  FADD R6, R5, R6 ;  /* 0x0000000605067221 */ /* 0x002fca0000000000 */
[----:B------:R-:W1:Y:S02]  /*0110*/  SHFL.BFLY PT, R7, R6, 0x4, 0x1f ;  /* 0x0c801f0006077f89 */ /* 0x000e6400000e0000 */
[----:B-1----:R-:W-:-:S05]  /*0120*/  FADD R7, R6, R7 ;  /* 0x0000000706077221 */ /* 0x002fca0000000000 */
[----:B------:R-:W1:Y:S02]  /*0130*/  SHFL.BFLY PT, R8, R7, 0x2, 0x1f ;  /* 0x0c401f0007087f89 */ /* 0x000e6400000e0000 */
[----:B-1----:R-:W-:-:S05]  /*0140*/  FADD R8, R7, R8 ;  /* 0x0000000807087221 */ /* 0x002fca0000000000 */
[----:B------:R-:W1:Y:S02]  /*0150*/  SHFL.BFLY PT, R9, R8, 0x1, 0x1f ;  /* 0x0c201f0008097f89 */ /* 0x000e6400000e0000 */
[----:B-1----:R-:W-:-:S04]  /*0160*/  FADD R9, R8, R9 ;  /* 0x0000000908097221 */ /* 0x002fc80000000000 */
[----:B------:R-:W-:-:S04]  /*0170*/  FMUL R13, R9, 0.0625 ;  /* 0x3d800000090d7820 */ /* 0x000fc80000400000 */
[----:B------:R-:W-:-:S04]  /*0180*/  FADD R4, R4, -R13 ;  /* 0x8000000d04047221 */ /* 0x000fc80000000000 */
[----:B------:R-:W-:-:S05]  /*0190*/  FMUL R4, R4, R4 ;  /* 0x0000000404047220 */ /* 0x000fca0000400000 */
[----:B------:R-:W-:Y:S02]  /*01a0*/  FSEL R9, R4, RZ, !P0 ;  /* 0x000000ff04097208 */ /* 0x000fe40004000000 */
[----:B------:R-:W1:Y:S01]  /*01b0*/  LDC.64 R4, c[0x0][0x220] ;  /* 0x00008800ff047b82 */ /* 0x000e620000000a00 */
[----:B------:R-:W-:Y:S02]  /*01c0*/  LOP3.LUT P0, RZ, R10, 0x3f, RZ, 0xc0, !PT ;  /* 0x0000003f0aff7812 */ /* 0x000fe4000780c0ff */
[----:B------:R-:W2:Y:S02]  /*01d0*/  SHFL.BFLY PT, R2, R9, 0x8, 0x1f ;  /* 0x0d001f0009027f89 */ /* 0x000ea400000e0000 */
[C---:B------:R-:W-:Y:S01]  /*01e0*/  ISETP.LT.AND P0, PT, R0.reuse, 0x80, !P0 ;  /* 0x000000800000780c */ /* 0x040fe20004701270 */
[----:B-1----:R-:W-:-:S04]  /*01f0*/  IMAD.WIDE R4, R0, 0x4, R4 ;  /* 0x0000000400047825 */ /* 0x002fc800078e0204 */
[----:B--2---:R-:W-:-:S05]  /*0200*/  FADD R6, R9, R2 ;  /* 0x0000000209067221 */ /* 0x004fca0000000000 */
[----:B------:R-:W1:Y:S02]  /*0210*/  SHFL.BFLY PT, R3, R6, 0x4, 0x1f ;  /* 0x0c801f0006037f89 */ /* 0x000e6400000e0000 */
[----:B-1----:R-:W-:-:S05]  /*0220*/  FADD R7, R6, R3 ;  /* 0x0000000306077221 */ /* 0x002fca0000000000 */
[----:B------:R-:W1:Y:S02]  /*0230*/  SHFL.BFLY PT, R2, R7, 0x2, 0x1f ;  /* 0x0c401f0007027f89 */ /* 0x000e6400000e0000 */
[----:B-1----:R-:W-:Y:S02]  /*0240*/  FADD R8, R7, R2 ;  /* 0x0000000207087221 */ /* 0x002fe40000000000 */
[----:B------:R-:W1:Y:S03]  /*0250*/  LDC.64 R2, c[0x0][0x210] ;  /* 0x00008400ff027b82 */ /* 0x000e660000000a00 */
[----:B------:R-:W2:Y:S01]  /*0260*/  SHFL.BFLY PT, R11, R8, 0x1, 0x1f ;  /* 0x0c201f00080b7f89 */ /* 0x000ea200000e0000 */
[----:B-1----:R-:W-:-:S04]  /*0270*/  IMAD.WIDE R2, R0, 0x4, R2 ;  /* 0x0000000400027825 */ /* 0x002fc800078e0202 */
[----:B--2---:R-:W-:-:S04]  /*0280*/  FADD R11, R8, R11 ;  /* 0x0000000b080b7221 */ /* 0x004fc80000000000 */
[----:B------:R-:W-:-:S06]  /*0290*/  FFMA R11, R11, R12, 9.9999997473787516356e-06 ;  /* 0x3727c5ac0b0b7423 */ /* 0x000fcc000000000c */
[----:B------:R-:W1:Y:S02]  /*02a0*/  MUFU.RSQ R11, R11 ;  /* 0x0000000b000b7308 */ /* 0x000e640000001400 */
[----:B-1----:R1:W-:Y:S01]  /*02b0*/  @P0 STG.E desc[UR4][R2.64], R11 ;  /* 0x0000000b02000986 */ /* 0x0023e2000c101904 */
[----:B------:R-:W-:Y:S05]  /*02c0*/  @!P0 EXIT ;  /* 0x000000000000894d */ /* 0x000fea0003800000 */
[----:B------:R-:W-:Y:S01]  /*02d0*/  STG.E desc[UR4][R4.64], R13 ;  /* 0x0000000d04007986 */ /* 0x000fe2000c101904 */
[----:B------:R-:W-:Y:S05]  /*02e0*/  EXIT ;  /* 0x000000000000794d */ /* 0x000fea0003800000 */
.L_x_0:
[----:B------:R-:W-:-:S00]  /*02f0*/  BRA `(.L_x_0) ;  /* 0xfffffffc00fc7947 */ /* 0x000fc0000383ffff */
[----:B------:R-:W-:-:S00]  /*0300*/  NOP ;  /* 0x0000000000007918 */ /* 0x000fc00000000000 */
[----:B------:R-:W-:-:S00]  /*0310*/  NOP ;  /* 0x0000000000007918 */ /* 0x000fc00000000000 */
[----:B------:R-:W-:-:S00]  /*0320*/  NOP ;  /* 0x0000000000007918 */ /* 0x000fc00000000000 */
[----:B------:R-:W-:-:S00]  /*0330*/  NOP ;  /* 0x0000000000007918 */ /* 0x000fc00000000000 */
[----:B------:R-:W-:-:S00]  /*0340*/  NOP ;  /* 0x0000000000007918 */ /* 0x000fc00000000000 */
[----:B------:R-:W-:-:S00]  /*0350*/  NOP ;  /* 0x0000000000007918 */ /* 0x000fc00000000000 */
[----:B------:R-:W-:-:S00]  /*0360*/  NOP ;  /* 0x0000000000007918 */ /* 0x000fc00000000000 */
[----:B------:R-:W-:-:S00]  /*0370*/  NOP ;  /* 0x0000000000007918 */ /* 0x000fc00000000000 */
.L_x_1:


//--------------------- .nv.global.init           --------------------------
	.section	.nv.global.init,"aw",@progbits
.nv.global.init:
	.type		_$_str,@object
	.size		_$_str,(.L_0 - _$_str)
_$_str:
        /*0000*/ 	.byte	0x5f, 0x5f, 0x43, 0x55, 0x44, 0x41, 0x5f, 0x46, 0x54, 0x5a, 0x00
.L_0:


//--------------------- .nv.constant0.triton_per_fused_native_group_norm_20 --------------------------
	.section	.nv.constant0.triton_per_fused_native_group_norm_20,"a",@progbits
	.sectionflags	@""
	.align	4
.nv.constant0.triton_per_fused_native_group_norm_20:
	.zero		560
